//
// Generated by NVIDIA NVVM Compiler
//
// Compiler Build ID: CL-36424714
// Cuda compilation tools, release 13.0, V13.0.88
// Based on NVVM 20.0.0
//

.version 9.0
.target sm_100
.address_size 64

	// .globl	_Z19matmul_block_kernelPKdS0_Pdii

.visible .entry _Z19matmul_block_kernelPKdS0_Pdii(
	.param .u64 .ptr .align 1 _Z19matmul_block_kernelPKdS0_Pdii_param_0,
	.param .u64 .ptr .align 1 _Z19matmul_block_kernelPKdS0_Pdii_param_1,
	.param .u64 .ptr .align 1 _Z19matmul_block_kernelPKdS0_Pdii_param_2,
	.param .u32 _Z19matmul_block_kernelPKdS0_Pdii_param_3,
	.param .u32 _Z19matmul_block_kernelPKdS0_Pdii_param_4
)
{
	.reg .pred 	%p<29>;
	.reg .b32 	%r<72>;
	.reg .b64 	%rd<96>;
	.reg .b64 	%fd<67>;

	ld.param.u64 	%rd16, [_Z19matmul_block_kernelPKdS0_Pdii_param_0];
	ld.param.u64 	%rd17, [_Z19matmul_block_kernelPKdS0_Pdii_param_1];
	ld.param.u64 	%rd18, [_Z19matmul_block_kernelPKdS0_Pdii_param_2];
	ld.param.u32 	%r36, [_Z19matmul_block_kernelPKdS0_Pdii_param_3];
	ld.param.u32 	%r37, [_Z19matmul_block_kernelPKdS0_Pdii_param_4];
	cvta.to.global.u64 	%rd1, %rd17;
	cvta.to.global.u64 	%rd2, %rd16;
	cvta.to.global.u64 	%rd3, %rd18;
	shr.s32 	%r38, %r37, 31;
	shr.u32 	%r39, %r38, 27;
	add.s32 	%r40, %r37, %r39;
	shr.s32 	%r1, %r40, 5;
	setp.lt.s32 	%p1, %r37, 32;
	@%p1 bra 	$L__BB0_43;
	mov.u32 	%r41, %tid.y;
	mov.u32 	%r42, %tid.x;
	mov.u32 	%r43, %ctaid.y;
	mad.lo.s32 	%r2, %r37, %r43, %r41;
	mov.u32 	%r44, %ctaid.x;
	mad.lo.s32 	%r3, %r37, %r44, %r42;
	setp.lt.s32 	%p2, %r36, 1;
	cvt.u64.u32 	%rd4, %r36;
	@%p2 bra 	$L__BB0_20;
	and.b32  	%r4, %r36, 7;
	and.b32  	%r5, %r36, 2147483640;
	neg.s32 	%r6, %r5;
	shl.b64 	%rd5, %rd4, 6;
	shl.b64 	%rd6, %rd4, 3;
	mov.b32 	%r63, 0;
$L__BB0_3:
	shl.b32 	%r52, %r63, 5;
	add.s32 	%r8, %r2, %r52;
	setp.lt.s32 	%p17, %r8, %r36;
	@%p17 bra 	$L__BB0_5;
$L__BB0_4:
	add.s32 	%r63, %r63, 1;
	setp.eq.s32 	%p28, %r63, %r1;
	@%p28 bra 	$L__BB0_43;
	bra.uni 	$L__BB0_3;
$L__BB0_5:
	cvt.s64.s32 	%rd54, %r8;
	mul.lo.s64 	%rd7, %rd54, %rd4;
	mov.b32 	%r64, 0;
$L__BB0_6:
	shl.b32 	%r54, %r64, 5;
	add.s32 	%r11, %r3, %r54;
	setp.lt.s32 	%p18, %r11, %r36;
	@%p18 bra 	$L__BB0_8;
$L__BB0_7:
	add.s32 	%r64, %r64, 1;
	setp.eq.s32 	%p27, %r64, %r1;
	@%p27 bra 	$L__BB0_4;
	bra.uni 	$L__BB0_6;
$L__BB0_8:
	setp.lt.u32 	%p19, %r36, 8;
	cvt.s64.s32 	%rd12, %r11;
	mov.f64 	%fd66, 0d0000000000000000;
	mov.b32 	%r67, 0;
	@%p19 bra 	$L__BB0_11;
	shl.b32 	%r56, %r63, 5;
	add.s32 	%r57, %r2, %r56;
	cvt.s64.s32 	%rd55, %r57;
	mad.lo.s64 	%rd56, %rd6, %rd55, %rd2;
	add.s64 	%rd94, %rd56, 32;
	shl.b64 	%rd57, %rd12, 3;
	add.s64 	%rd95, %rd1, %rd57;
	mov.f64 	%fd66, 0d0000000000000000;
	mov.u32 	%r65, %r6;
$L__BB0_10:
	.pragma "nounroll";
	ld.global.f64 	%fd16, [%rd94+-32];
	ld.global.f64 	%fd17, [%rd95];
	fma.rn.f64 	%fd18, %fd16, %fd17, %fd66;
	ld.global.f64 	%fd19, [%rd94+-24];
	add.s64 	%rd58, %rd95, %rd6;
	ld.global.f64 	%fd20, [%rd58];
	fma.rn.f64 	%fd21, %fd19, %fd20, %fd18;
	ld.global.f64 	%fd22, [%rd94+-16];
	add.s64 	%rd59, %rd58, %rd6;
	ld.global.f64 	%fd23, [%rd59];
	fma.rn.f64 	%fd24, %fd22, %fd23, %fd21;
	ld.global.f64 	%fd25, [%rd94+-8];
	add.s64 	%rd60, %rd59, %rd6;
	ld.global.f64 	%fd26, [%rd60];
	fma.rn.f64 	%fd27, %fd25, %fd26, %fd24;
	ld.global.f64 	%fd28, [%rd94];
	add.s64 	%rd61, %rd60, %rd6;
	ld.global.f64 	%fd29, [%rd61];
	fma.rn.f64 	%fd30, %fd28, %fd29, %fd27;
	ld.global.f64 	%fd31, [%rd94+8];
	add.s64 	%rd62, %rd61, %rd6;
	ld.global.f64 	%fd32, [%rd62];
	fma.rn.f64 	%fd33, %fd31, %fd32, %fd30;
	ld.global.f64 	%fd34, [%rd94+16];
	add.s64 	%rd63, %rd62, %rd6;
	ld.global.f64 	%fd35, [%rd63];
	fma.rn.f64 	%fd36, %fd34, %fd35, %fd33;
	ld.global.f64 	%fd37, [%rd94+24];
	add.s64 	%rd64, %rd63, %rd6;
	ld.global.f64 	%fd38, [%rd64];
	fma.rn.f64 	%fd66, %fd37, %fd38, %fd36;
	add.s32 	%r65, %r65, 8;
	add.s64 	%rd95, %rd95, %rd5;
	add.s64 	%rd94, %rd94, 64;
	setp.eq.s32 	%p20, %r65, 0;
	mov.u32 	%r67, %r5;
	@%p20 bra 	$L__BB0_11;
	bra.uni 	$L__BB0_10;
$L__BB0_11:
	setp.eq.s32 	%p21, %r4, 0;
	@%p21 bra 	$L__BB0_19;
	add.s32 	%r58, %r4, -1;
	setp.lt.u32 	%p22, %r58, 3;
	@%p22 bra 	$L__BB0_14;
	cvt.u64.u32 	%rd65, %r67;
	add.s64 	%rd66, %rd7, %rd65;
	shl.b64 	%rd67, %rd66, 3;
	add.s64 	%rd68, %rd2, %rd67;
	ld.global.f64 	%fd40, [%rd68];
	mad.lo.s64 	%rd69, %rd65, %rd4, %rd12;
	shl.b64 	%rd70, %rd69, 3;
	add.s64 	%rd71, %rd1, %rd70;
	ld.global.f64 	%fd41, [%rd71];
	fma.rn.f64 	%fd42, %fd40, %fd41, %fd66;
	ld.global.f64 	%fd43, [%rd68+8];
	add.s64 	%rd72, %rd71, %rd6;
	ld.global.f64 	%fd44, [%rd72];
	fma.rn.f64 	%fd45, %fd43, %fd44, %fd42;
	ld.global.f64 	%fd46, [%rd68+16];
	add.s64 	%rd73, %rd72, %rd6;
	ld.global.f64 	%fd47, [%rd73];
	fma.rn.f64 	%fd48, %fd46, %fd47, %fd45;
	ld.global.f64 	%fd49, [%rd68+24];
	add.s64 	%rd74, %rd73, %rd6;
	ld.global.f64 	%fd50, [%rd74];
	fma.rn.f64 	%fd66, %fd49, %fd50, %fd48;
	add.s32 	%r67, %r67, 4;
$L__BB0_14:
	and.b32  	%r59, %r36, 3;
	setp.eq.s32 	%p23, %r59, 0;
	@%p23 bra 	$L__BB0_19;
	setp.eq.s32 	%p24, %r59, 1;
	@%p24 bra 	$L__BB0_17;
	cvt.u64.u32 	%rd75, %r67;
	add.s64 	%rd76, %rd7, %rd75;
	shl.b64 	%rd77, %rd76, 3;
	add.s64 	%rd78, %rd2, %rd77;
	ld.global.f64 	%fd52, [%rd78];
	mad.lo.s64 	%rd79, %rd75, %rd4, %rd12;
	shl.b64 	%rd80, %rd79, 3;
	add.s64 	%rd81, %rd1, %rd80;
	ld.global.f64 	%fd53, [%rd81];
	fma.rn.f64 	%fd54, %fd52, %fd53, %fd66;
	ld.global.f64 	%fd55, [%rd78+8];
	add.s64 	%rd82, %rd81, %rd6;
	ld.global.f64 	%fd56, [%rd82];
	fma.rn.f64 	%fd66, %fd55, %fd56, %fd54;
	add.s32 	%r67, %r67, 2;
$L__BB0_17:
	and.b32  	%r60, %r36, 1;
	setp.eq.b32 	%p25, %r60, 1;
	not.pred 	%p26, %p25;
	@%p26 bra 	$L__BB0_19;
	cvt.u64.u32 	%rd83, %r67;
	add.s64 	%rd84, %rd7, %rd83;
	shl.b64 	%rd85, %rd84, 3;
	add.s64 	%rd86, %rd2, %rd85;
	ld.global.f64 	%fd57, [%rd86];
	mad.lo.s64 	%rd87, %rd83, %rd4, %rd12;
	shl.b64 	%rd88, %rd87, 3;
	add.s64 	%rd89, %rd1, %rd88;
	ld.global.f64 	%fd58, [%rd89];
	fma.rn.f64 	%fd66, %fd57, %fd58, %fd66;
$L__BB0_19:
	shl.b32 	%r61, %r63, 5;
	add.s32 	%r62, %r2, %r61;
	mul.wide.s32 	%rd90, %r62, %r36;
	add.s64 	%rd91, %rd90, %rd12;
	shl.b64 	%rd92, %rd91, 3;
	add.s64 	%rd93, %rd3, %rd92;
	st.global.f64 	[%rd93], %fd66;
	bra.uni 	$L__BB0_7;
$L__BB0_20:
	add.s32 	%r20, %r1, -1;
	and.b32  	%r21, %r1, 3;
	and.b32  	%r22, %r1, 67108860;
	mov.b32 	%r69, 0;
$L__BB0_21:
	shl.b32 	%r46, %r69, 5;
	add.s32 	%r24, %r2, %r46;
	setp.ge.s32 	%p3, %r24, %r36;
	@%p3 bra 	$L__BB0_42;
	setp.lt.u32 	%p4, %r20, 3;
	mul.wide.s32 	%rd15, %r24, %r36;
	mov.b32 	%r71, 0;
	@%p4 bra 	$L__BB0_33;
	mov.b32 	%r70, 0;
$L__BB0_24:
	shl.b32 	%r49, %r70, 5;
	add.s32 	%r26, %r3, %r49;
	setp.ge.s32 	%p5, %r26, %r36;
	@%p5 bra 	$L__BB0_26;
	cvt.s64.s32 	%rd19, %r26;
	add.s64 	%rd20, %rd15, %rd19;
	shl.b64 	%rd21, %rd20, 3;
	add.s64 	%rd22, %rd3, %rd21;
	mov.b64 	%rd23, 0;
	st.global.u64 	[%rd22], %rd23;
$L__BB0_26:
	add.s32 	%r27, %r26, 32;
	setp.ge.s32 	%p6, %r27, %r36;
	@%p6 bra 	$L__BB0_28;
	cvt.s64.s32 	%rd24, %r27;
	add.s64 	%rd25, %rd15, %rd24;
	shl.b64 	%rd26, %rd25, 3;
	add.s64 	%rd27, %rd3, %rd26;
	mov.b64 	%rd28, 0;
	st.global.u64 	[%rd27], %rd28;
$L__BB0_28:
	add.s32 	%r28, %r26, 64;
	setp.ge.s32 	%p7, %r28, %r36;
	@%p7 bra 	$L__BB0_30;
	cvt.s64.s32 	%rd29, %r28;
	add.s64 	%rd30, %rd15, %rd29;
	shl.b64 	%rd31, %rd30, 3;
	add.s64 	%rd32, %rd3, %rd31;
	mov.b64 	%rd33, 0;
	st.global.u64 	[%rd32], %rd33;
$L__BB0_30:
	add.s32 	%r29, %r26, 96;
	setp.ge.s32 	%p8, %r29, %r36;
	@%p8 bra 	$L__BB0_32;
	cvt.s64.s32 	%rd34, %r29;
	add.s64 	%rd35, %rd15, %rd34;
	shl.b64 	%rd36, %rd35, 3;
	add.s64 	%rd37, %rd3, %rd36;
	mov.b64 	%rd38, 0;
	st.global.u64 	[%rd37], %rd38;
$L__BB0_32:
	add.s32 	%r70, %r70, 4;
	setp.ne.s32 	%p9, %r70, %r22;
	mov.u32 	%r71, %r22;
	@%p9 bra 	$L__BB0_24;
$L__BB0_33:
	setp.eq.s32 	%p10, %r21, 0;
	@%p10 bra 	$L__BB0_42;
	shl.b32 	%r50, %r71, 5;
	add.s32 	%r32, %r3, %r50;
	setp.ge.s32 	%p11, %r32, %r36;
	@%p11 bra 	$L__BB0_36;
	cvt.s64.s32 	%rd39, %r32;
	add.s64 	%rd40, %rd15, %rd39;
	shl.b64 	%rd41, %rd40, 3;
	add.s64 	%rd42, %rd3, %rd41;
	mov.b64 	%rd43, 0;
	st.global.u64 	[%rd42], %rd43;
$L__BB0_36:
	setp.eq.s32 	%p12, %r21, 1;
	@%p12 bra 	$L__BB0_42;
	add.s32 	%r33, %r32, 32;
	setp.ge.s32 	%p13, %r33, %r36;
	@%p13 bra 	$L__BB0_39;
	cvt.s64.s32 	%rd44, %r33;
	add.s64 	%rd45, %rd15, %rd44;
	shl.b64 	%rd46, %rd45, 3;
	add.s64 	%rd47, %rd3, %rd46;
	mov.b64 	%rd48, 0;
	st.global.u64 	[%rd47], %rd48;
$L__BB0_39:
	setp.eq.s32 	%p14, %r21, 2;
	@%p14 bra 	$L__BB0_42;
	add.s32 	%r34, %r32, 64;
	setp.ge.s32 	%p15, %r34, %r36;
	@%p15 bra 	$L__BB0_42;
	cvt.s64.s32 	%rd49, %r34;
	add.s64 	%rd50, %rd15, %rd49;
	shl.b64 	%rd51, %rd50, 3;
	add.s64 	%rd52, %rd3, %rd51;
	mov.b64 	%rd53, 0;
	st.global.u64 	[%rd52], %rd53;
$L__BB0_42:
	add.s32 	%r69, %r69, 1;
	setp.ne.s32 	%p16, %r69, %r1;
	@%p16 bra 	$L__BB0_21;
$L__BB0_43:
	ret;

}


// ===== COMPILED SASS (sm_100) =====

	.target	sm_100

	.elftype	@"ET_EXEC"


//--------------------- .note.nv.tkinfo           --------------------------
	.section	.note.nv.tkinfo,"",@"SHT_NOTE"
	.sectionflags	@"SHF_NOTE_NV_TKINFO"
	.tkinfo
        /*0018*/ 	.word	0x00000002
        /*0030*/ 	.string	""
        /*0030*/ 	.string	"ptxas"
        /*0030*/ 	.string	"Cuda compilation tools, release 13.0, V13.0.88"
        /*0030*/ 	.string	"Build cuda_13.0.r13.0/compiler.36424714_0"
        /*0030*/ 	.string	"-arch sm_100 -m 64 "



//--------------------- .note.nv.cuinfo           --------------------------
	.section	.note.nv.cuinfo,"",@"SHT_NOTE"
	.sectionflags	@"SHF_NOTE_NV_CUINFO"
        /*0018*/ 	.short	0x0002
        /*001a*/ 	.short	0x0064
        /*001c*/ 	.short	0x0082
	.zero		2


//--------------------- .nv.info                  --------------------------
	.section	.nv.info,"",@"SHT_CUDA_INFO"
	.align	4


	//----- nvinfo : EIATTR_REGCOUNT
	.align		4
        /*0000*/ 	.byte	0x04, 0x2f
        /*0002*/ 	.short	(.L_1 - .L_0)
	.align		4
.L_0:
        /*0004*/ 	.word	index@(_Z19matmul_block_kernelPKdS0_Pdii)
        /*0008*/ 	.word	0x00000020


	//----- nvinfo : EIATTR_FRAME_SIZE
	.align		4
.L_1:
        /*000c*/ 	.byte	0x04, 0x11
        /*000e*/ 	.short	(.L_3 - .L_2)
	.align		4
.L_2:
        /*0010*/ 	.word	index@(_Z19matmul_block_kernelPKdS0_Pdii)
        /*0014*/ 	.word	0x00000000


	//----- nvinfo : EIATTR_MIN_STACK_SIZE
	.align		4
.L_3:
        /*0018*/ 	.byte	0x04, 0x12
        /*001a*/ 	.short	(.L_5 - .L_4)
	.align		4
.L_4:
        /*001c*/ 	.word	index@(_Z19matmul_block_kernelPKdS0_Pdii)
        /*0020*/ 	.word	0x00000000
.L_5:


//--------------------- .nv.compat                --------------------------
	.section	.nv.compat,"",@"SHT_CUDA_COMPAT_INFO"
	.align	4
        /*0000*/ 	.byte	0x02, 0x09, 0x00, 0x00, 0x02, 0x02, 0x01, 0x00, 0x02, 0x05, 0x05, 0x00, 0x03, 0x07, 0x01, 0x01
        /*0010*/ 	.byte	0x02, 0x03, 0x00, 0x00, 0x02, 0x06, 0x01, 0x00, 0x04, 0x0b, 0x08, 0x00, 0x01, 0x00, 0x00, 0x00
        /*0020*/ 	.byte	0x00, 0x00, 0x00, 0x00


//--------------------- .nv.info._Z19matmul_block_kernelPKdS0_Pdii --------------------------
	.section	.nv.info._Z19matmul_block_kernelPKdS0_Pdii,"",@"SHT_CUDA_INFO"
	.sectionflags	@""
	.align	4


	//----- nvinfo : EIATTR_CUDA_API_VERSION
	.align		4
        /*0000*/ 	.byte	0x04, 0x37
        /*0002*/ 	.short	(.L_7 - .L_6)
.L_6:
        /*0004*/ 	.word	0x00000082


	//----- nvinfo : EIATTR_KPARAM_INFO
	.align		4
.L_7:
        /*0008*/ 	.byte	0x04, 0x17
        /*000a*/ 	.short	(.L_9 - .L_8)
.L_8:
        /*000c*/ 	.word	0x00000000
        /*0010*/ 	.short	0x0004
        /*0012*/ 	.short	0x001c
        /*0014*/ 	.byte	0x00, 0xf0, 0x11, 0x00


	//----- nvinfo : EIATTR_KPARAM_INFO
	.align		4
.L_9:
        /*0018*/ 	.byte	0x04, 0x17
        /*001a*/ 	.short	(.L_11 - .L_10)
.L_10:
        /*001c*/ 	.word	0x00000000
        /*0020*/ 	.short	0x0003
        /*0022*/ 	.short	0x0018
        /*0024*/ 	.byte	0x00, 0xf0, 0x11, 0x00


	//----- nvinfo : EIATTR_KPARAM_INFO
	.align		4
.L_11:
        /*0028*/ 	.byte	0x04, 0x17
        /*002a*/ 	.short	(.L_13 - .L_12)
.L_12:
        /*002c*/ 	.word	0x00000000
        /*0030*/ 	.short	0x0002
        /*0032*/ 	.short	0x0010
        /*0034*/ 	.byte	0x00, 0xf5, 0x21, 0x00


	//----- nvinfo : EIATTR_KPARAM_INFO
	.align		4
.L_13:
        /*0038*/ 	.byte	0x04, 0x17
        /*003a*/ 	.short	(.L_15 - .L_14)
.L_14:
        /*003c*/ 	.word	0x00000000
        /*0040*/ 	.short	0x0001
        /*0042*/ 	.short	0x0008
        /*0044*/ 	.byte	0x00, 0xf5, 0x21, 0x00


	//----- nvinfo : EIATTR_KPARAM_INFO
	.align		4
.L_15:
        /*0048*/ 	.byte	0x04, 0x17
        /*004a*/ 	.short	(.L_17 - .L_16)
.L_16:
        /*004c*/ 	.word	0x00000000
        /*0050*/ 	.short	0x0000
        /*0052*/ 	.short	0x0000
        /*0054*/ 	.byte	0x00, 0xf5, 0x21, 0x00


	//----- nvinfo : EIATTR_SPARSE_MMA_MASK
	.align		4
.L_17:
        /*0058*/ 	.byte	0x03, 0x50
        /*005a*/ 	.short	0x0000


	//----- nvinfo : EIATTR_MAXREG_COUNT
	.align		4
        /*005c*/ 	.byte	0x03, 0x1b
        /*005e*/ 	.short	0x00ff


	//----- nvinfo : EIATTR_MERCURY_ISA_VERSION
	.align		4
        /*0060*/ 	.byte	0x03, 0x5f
        /*0062*/ 	.short	0x0101


	//----- nvinfo : EIATTR_VRC_CTA_INIT_COUNT
	.align		4
        /*0064*/ 	.byte	0x02, 0x4a
	.zero		1
	.zero		1


	//----- nvinfo : EIATTR_EXIT_INSTR_OFFSETS
	.align		4
        /*0068*/ 	.byte	0x04, 0x1c
        /*006a*/ 	.short	(.L_19 - .L_18)


	//   ....[0]....
.L_18:
        /*006c*/ 	.word	0x00000040


	//   ....[1]....
        /*0070*/ 	.word	0x00000c90


	//   ....[2]....
        /*0074*/ 	.word	0x00001230


	//----- nvinfo : EIATTR_CRS_STACK_SIZE
	.align		4
.L_19:
        /*0078*/ 	.byte	0x04, 0x1e
        /*007a*/ 	.short	(.L_21 - .L_20)
.L_20:
        /*007c*/ 	.word	0x00000000


	//----- nvinfo : EIATTR_CBANK_PARAM_SIZE
	.align		4
.L_21:
        /*0080*/ 	.byte	0x03, 0x19
        /*0082*/ 	.short	0x0020


	//----- nvinfo : EIATTR_PARAM_CBANK
	.align		4
        /*0084*/ 	.byte	0x04, 0x0a
        /*0086*/ 	.short	(.L_23 - .L_22)
	.align		4
.L_22:
        /*0088*/ 	.word	index@(.nv.constant0._Z19matmul_block_kernelPKdS0_Pdii)
        /*008c*/ 	.short	0x0380
        /*008e*/ 	.short	0x0020


	//----- nvinfo : EIATTR_SW_WAR
	.align		4
.L_23:
        /*0090*/ 	.byte	0x04, 0x36
        /*0092*/ 	.short	(.L_25 - .L_24)
.L_24:
        /*0094*/ 	.word	0x00000008
.L_25:


//--------------------- .nv.callgraph             --------------------------
	.section	.nv.callgraph,"",@"SHT_CUDA_CALLGRAPH"
	.align	4
	.sectionentsize	8
	.align		4
        /*0000*/ 	.word	0x00000000
	.align		4
        /*0004*/ 	.word	0xffffffff
	.align		4
        /*0008*/ 	.word	0x00000000
	.align		4
        /*000c*/ 	.word	0xfffffffe
	.align		4
        /*0010*/ 	.word	0x00000000
	.align		4
        /*0014*/ 	.word	0xfffffffd
	.align		4
        /*0018*/ 	.word	0x00000000
	.align		4
        /*001c*/ 	.word	0xfffffffc


//--------------------- .text._Z19matmul_block_kernelPKdS0_Pdii --------------------------
	.section	.text._Z19matmul_block_kernelPKdS0_Pdii,"ax",@progbits
	.align	128
        .global         _Z19matmul_block_kernelPKdS0_Pdii
        .type           _Z19matmul_block_kernelPKdS0_Pdii,@function
        .size           _Z19matmul_block_kernelPKdS0_Pdii,(.L_x_18 - _Z19matmul_block_kernelPKdS0_Pdii)
        .other          _Z19matmul_block_kernelPKdS0_Pdii,@"STO_CUDA_ENTRY STV_DEFAULT"
_Z19matmul_block_kernelPKdS0_Pdii:
.text._Z19matmul_block_kernelPKdS0_Pdii:
[----:B------:R-:W-:Y:S01]  /*0000*/  LDC R1, c[0x0][0x37c] ;  /* 0x0000df00ff017b82 */ /* 0x000fe20000000800 */
[----:B------:R-:W0:Y:S02]  /*0010*/  LDCU UR7, c[0x0][0x39c] ;  /* 0x00007380ff0777ac */ /* 0x000e240008000800 */
[----:B0-----:R-:W-:-:S06]  /*0020*/  UISETP.GE.AND UP0, UPT, UR7, 0x20, UPT ;  /* 0x000000200700788c */ /* 0x001fcc000bf06270 */
[----:B------:R-:W-:-:S13]  /*0030*/  PLOP3.LUT P0, PT, PT, PT, UP0, 0x80, 0x8 ;  /* 0x000000000008781c */ /* 0x000fda0003f0f008 */
[----:B------:R-:W-:Y:S05]  /*0040*/  @!P0 EXIT ;  /* 0x000000000000894d */ /* 0x000fea0003800000 */
[----:B------:R-:W0:Y:S01]  /*0050*/  S2R R0, SR_TID.Y ;  /* 0x0000000000007919 */ /* 0x000e220000002200 */
[----:B------:R-:W1:Y:S01]  /*0060*/  LDCU UR14, c[0x0][0x398] ;  /* 0x00007300ff0e77ac */ /* 0x000e620008000800 */
[----:B------:R-:W0:Y:S01]  /*0070*/  S2UR UR5, SR_CTAID.Y ;  /* 0x00000000000579c3 */ /* 0x000e220000002600 */
[----:B------:R-:W-:Y:S01]  /*0080*/  IMAD.U32 R3, RZ, RZ, UR7 ;  /* 0x00000007ff037e24 */ /* 0x000fe2000f8e00ff */
[----:B------:R-:W2:Y:S01]  /*0090*/  S2R R2, SR_TID.X ;  /* 0x0000000000027919 */ /* 0x000ea20000002100 */
[----:B------:R-:W-:Y:S01]  /*00a0*/  USHF.R.S32.HI UR4, URZ, 0x1f, UR7 ;  /* 0x0000001fff047899 */ /* 0x000fe20008011407 */
[----:B------:R-:W3:Y:S04]  /*00b0*/  LDCU.64 UR10, c[0x0][0x358] ;  /* 0x00006b00ff0a77ac */ /* 0x000ee80008000a00 */
[----:B------:R-:W2:Y:S01]  /*00c0*/  S2UR UR6, SR_CTAID.X ;  /* 0x00000000000679c3 */ /* 0x000ea20000002500 */
[----:B------:R-:W-:-:S04]  /*00d0*/  ULEA.HI UR4, UR4, UR7, URZ, 0x5 ;  /* 0x0000000704047291 */ /* 0x000fc8000f8f28ff */
[----:B------:R-:W-:Y:S02]  /*00e0*/  USHF.R.S32.HI UR8, URZ, 0x5, UR4 ;  /* 0x00000005ff087899 */ /* 0x000fe40008011404 */
[----:B-1----:R-:W-:Y:S01]  /*00f0*/  UISETP.GE.AND UP0, UPT, UR14, 0x1, UPT ;  /* 0x000000010e00788c */ /* 0x002fe2000bf06270 */
[C---:B0-----:R-:W-:Y:S02]  /*0100*/  IMAD R0, R3.reuse, UR5, R0 ;  /* 0x0000000503007c24 */ /* 0x041fe4000f8e0200 */
[----:B--2---:R-:W-:-:S06]  /*0110*/  IMAD R2, R3, UR6, R2 ;  /* 0x0000000603027c24 */ /* 0x004fcc000f8e0202 */
[----:B---3--:R-:W-:Y:S05]  /*0120*/  BRA.U !UP0, `(.L_x_0) ;  /* 0x0000000908e47547 */ /* 0x008fea000b800000 */
[----:B------:R-:W-:Y:S02]  /*0130*/  ULOP3.LUT UR7, UR14, 0x7ffffff8, URZ, 0xc0, !UPT ;  /* 0x7ffffff80e077892 */ /* 0x000fe4000f8ec0ff */
[----:B------:R-:W-:Y:S02]  /*0140*/  USHF.L.U32 UR12, UR14, 0x3, URZ ;  /* 0x000000030e0c7899 */ /* 0x000fe400080006ff */
[----:B------:R-:W-:Y:S02]  /*0150*/  USHF.R.U32.HI UR13, URZ, 0x1d, UR14 ;  /* 0x0000001dff0d7899 */ /* 0x000fe4000801160e */
[----:B------:R-:W-:Y:S01]  /*0160*/  UIADD3 UR9, UPT, UPT, -UR7, URZ, URZ ;  /* 0x000000ff07097290 */ /* 0x000fe2000fffe1ff */
[----:B------:R-:W-:-:S11]  /*0170*/  UMOV UR4, URZ ;  /* 0x000000ff00047c82 */ /* 0x000fd60008000000 */
.L_x_11:
[----:B0-----:R-:W0:Y:S01]  /*0180*/  LDCU UR15, c[0x0][0x398] ;  /* 0x00007300ff0f77ac */ /* 0x001e220008000800 */
[----:B------:R-:W-:Y:S01]  /*0190*/  IMAD.U32 R3, RZ, RZ, UR4 ;  /* 0x00000004ff037e24 */ /* 0x000fe2000f8e00ff */
[----:B------:R-:W-:Y:S03]  /*01a0*/  BSSY.RECONVERGENT B0, `(.L_x_1) ;  /* 0x00000ab000007945 */ /* 0x000fe60003800200 */
[----:B------:R-:W-:-:S05]  /*01b0*/  IMAD R6, R3, 0x20, R0 ;  /* 0x0000002003067824 */ /* 0x000fca00078e0200 */
[----:B0-----:R-:W-:-:S13]  /*01c0*/  ISETP.GE.AND P0, PT, R6, UR15, PT ;  /* 0x0000000f06007c0c */ /* 0x001fda000bf06270 */
[----:B------:R-:W-:Y:S05]  /*01d0*/  @P0 BRA `(.L_x_2) ;  /* 0x00000008009c0947 */ /* 0x000fea0003800000 */
[----:B------:R-:W-:Y:S01]  /*01e0*/  SHF.R.S32.HI R3, RZ, 0x1f, R6 ;  /* 0x0000001fff037819 */ /* 0x000fe20000011406 */
[----:B------:R-:W-:-:S04]  /*01f0*/  IMAD.WIDE.U32 R6, R6, UR15, RZ ;  /* 0x0000000f06067c25 */ /* 0x000fc8000f8e00ff */
[----:B------:R-:W-:Y:S02]  /*0200*/  IMAD R5, R3, UR15, RZ ;  /* 0x0000000f03057c24 */ /* 0x000fe4000f8e02ff */
[----:B------:R-:W-:Y:S02]  /*0210*/  IMAD.MOV.U32 R3, RZ, RZ, RZ ;  /* 0x000000ffff037224 */ /* 0x000fe400078e00ff */
[----:B------:R-:W-:-:S07]  /*0220*/  IMAD.IADD R4, R7, 0x1, R5 ;  /* 0x0000000107047824 */ /* 0x000fce00078e0205 */
.L_x_10:
[----:B0-----:R-:W0:Y:S01]  /*0230*/  LDC R5, c[0x0][0x398] ;  /* 0x0000e600ff057b82 */ /* 0x001e220000000800 */
[C---:B------:R-:W-:Y:S01]  /*0240*/  IMAD R8, R3.reuse, 0x20, R2 ;  /* 0x0000002003087824 */ /* 0x040fe200078e0202 */
[----:B------:R-:W-:Y:S01]  /*0250*/  BSSY.RECONVERGENT B1, `(.L_x_3) ;  /* 0x000009e000017945 */ /* 0x000fe20003800200 */
[----:B------:R-:W-:-:S05]  /*0260*/  VIADD R3, R3, 0x1 ;  /* 0x0000000103037836 */ /* 0x000fca0000000000 */
[----:B------:R-:W-:Y:S02]  /*0270*/  ISETP.NE.AND P0, PT, R3, UR8, PT ;  /* 0x0000000803007c0c */ /* 0x000fe4000bf05270 */
[----:B0-----:R-:W-:-:S13]  /*0280*/  ISETP.GE.AND P1, PT, R8, R5, PT ;  /* 0x000000050800720c */ /* 0x001fda0003f26270 */
[----:B------:R-:W-:Y:S05]  /*0290*/  @P1 BRA `(.L_x_4) ;  /* 0x0000000800641947 */ /* 0x000fea0003800000 */
[----:B------:R-:W-:Y:S01]  /*02a0*/  ISETP.GE.U32.AND P1, PT, R5, 0x8, PT ;  /* 0x000000080500780c */ /* 0x000fe20003f26070 */
[----:B------:R-:W-:Y:S01]  /*02b0*/  UMOV UR5, URZ ;  /* 0x000000ff00057c82 */ /* 0x000fe20008000000 */
[----:B------:R-:W-:Y:S02]  /*02c0*/  SHF.R.S32.HI R9, RZ, 0x1f, R8 ;  /* 0x0000001fff097819 */ /* 0x000fe40000011408 */
[----:B------:R-:W-:-:S09]  /*02d0*/  CS2R R28, SRZ ;  /* 0x00000000001c7805 */ /* 0x000fd2000001ff00 */
[----:B------:R-:W-:Y:S05]  /*02e0*/  @!P1 BRA `(.L_x_5) ;  /* 0x0000000400049947 */ /* 0x000fea0003800000 */
[----:B------:R-:W0:Y:S01]  /*02f0*/  LDCU.64 UR16, c[0x0][0x380] ;  /* 0x00007000ff1077ac */ /* 0x000e220008000a00 */
[----:B------:R-:W-:Y:S01]  /*0300*/  IMAD.U32 R15, RZ, RZ, UR4 ;  /* 0x00000004ff0f7e24 */ /* 0x000fe2000f8e00ff */
[----:B------:R-:W-:Y:S01]  /*0310*/  CS2R R28, SRZ ;  /* 0x00000000001c7805 */ /* 0x000fe2000001ff00 */
[----:B------:R-:W1:Y:S02]  /*0320*/  LDCU.64 UR18, c[0x0][0x388] ;  /* 0x00007100ff1277ac */ /* 0x000e640008000a00 */
[----:B------:R-:W-:Y:S01]  /*0330*/  IMAD R15, R15, 0x20, R0 ;  /* 0x000000200f0f7824 */ /* 0x000fe200078e0200 */
[----:B------:R-:W-:-:S04]  /*0340*/  UMOV UR5, UR9 ;  /* 0x0000000900057c82 */ /* 0x000fc80008000000 */
[----:B------:R-:W-:Y:S01]  /*0350*/  SHF.R.S32.HI R12, RZ, 0x1f, R15 ;  /* 0x0000001fff0c7819 */ /* 0x000fe2000001140f */
[----:B0-----:R-:W-:Y:S02]  /*0360*/  IMAD.U32 R10, RZ, RZ, UR16 ;  /* 0x00000010ff0a7e24 */ /* 0x001fe4000f8e00ff */
[----:B------:R-:W-:Y:S01]  /*0370*/  IMAD.U32 R11, RZ, RZ, UR17 ;  /* 0x00000011ff0b7e24 */ /* 0x000fe2000f8e00ff */
[----:B-1----:R-:W-:Y:S01]  /*0380*/  LEA R26, P2, R8, UR18, 0x3 ;  /* 0x00000012081a7c11 */ /* 0x002fe2000f8418ff */
[----:B------:R-:W-:-:S03]  /*0390*/  IMAD.WIDE.U32 R10, R15, UR12, R10 ;  /* 0x0000000c0f0a7c25 */ /* 0x000fc6000f8e000a */
[----:B------:R-:W-:Y:S01]  /*03a0*/  LEA.HI.X R27, R8, UR19, R9, 0x3, P2 ;  /* 0x00000013081b7c11 */ /* 0x000fe200090f1c09 */
[----:B------:R-:W-:Y:S01]  /*03b0*/  IMAD R15, R15, UR13, RZ ;  /* 0x0000000d0f0f7c24 */ /* 0x000fe2000f8e02ff */
[----:B------:R-:W-:-:S03]  /*03c0*/  IADD3 R13, P1, PT, R10, 0x20, RZ ;  /* 0x000000200a0d7810 */ /* 0x000fc60007f3e0ff */
[----:B------:R-:W-:-:S04]  /*03d0*/  IMAD R15, R12, UR12, R15 ;  /* 0x0000000c0c0f7c24 */ /* 0x000fc8000f8e020f */
[----:B------:R-:W-:-:S07]  /*03e0*/  IMAD.X R11, R11, 0x1, R15, P1 ;  /* 0x000000010b0b7824 */ /* 0x000fce00008e060f */
.L_x_6:
[----:B------:R-:W-:Y:S01]  /*03f0*/  IMAD.MOV.U32 R10, RZ, RZ, R13 ;  /* 0x000000ffff0a7224 */ /* 0x000fe200078e000d */
[----:B------:R-:W2:Y:S01]  /*0400*/  LDG.E.64 R24, desc[UR10][R26.64] ;  /* 0x0000000a1a187981 */ /* 0x000ea2000c1e1b00 */
[----:B------:R-:W-:-:S03]  /*0410*/  IADD3 R16, P1, PT, R26, UR12, RZ ;  /* 0x0000000c1a107c10 */ /* 0x000fc6000ff3e0ff */
[----:B------:R-:W2:Y:S01]  /*0420*/  LDG.E.64 R14, desc[UR10][R10.64+-0x20] ;  /* 0xffffe00a0a0e7981 */ /* 0x000ea2000c1e1b00 */
[----:B------:R-:W-:-:S03]  /*0430*/  IADD3.X R17, PT, PT, R27, UR13, RZ, P1, !PT ;  /* 0x0000000d1b117c10 */ /* 0x000fc60008ffe4ff */
[----:B------:R-:W3:Y:S04]  /*0440*/  LDG.E.64 R22, desc[UR10][R10.64+-0x18] ;  /* 0xffffe80a0a167981 */ /* 0x000ee8000c1e1b00 */
[----:B------:R-:W3:Y:S01]  /*0450*/  LDG.E.64 R18, desc[UR10][R16.64] ;  /* 0x0000000a10127981 */ /* 0x000ee2000c1e1b00 */
[----:B------:R-:W-:-:S04]  /*0460*/  IADD3 R12, P1, PT, R16, UR12, RZ ;  /* 0x0000000c100c7c10 */ /* 0x000fc8000ff3e0ff */
[----:B------:R-:W-:Y:S02]  /*0470*/  IADD3.X R13, PT, PT, R17, UR13, RZ, P1, !PT ;  /* 0x0000000d110d7c10 */ /* 0x000fe40008ffe4ff */
[----:B------:R-:W-:Y:S01]  /*0480*/  IADD3 R20, P1, PT, R12, UR12, RZ ;  /* 0x0000000c0c147c10 */ /* 0x000fe2000ff3e0ff */
[----:B------:R-:W4:Y:S03]  /*0490*/  LDG.E.64 R16, desc[UR10][R10.64+-0x10] ;  /* 0xfffff00a0a107981 */ /* 0x000f26000c1e1b00 */
[----:B------:R-:W-:Y:S01]  /*04a0*/  IADD3.X R21, PT, PT, R13, UR13, RZ, P1, !PT ;  /* 0x0000000d0d157c10 */ /* 0x000fe20008ffe4ff */
[----:B--2---:R-:W-:Y:S01]  /*04b0*/  DFMA R24, R14, R24, R28 ;  /* 0x000000180e18722b */ /* 0x004fe2000000001c */
[----:B------:R-:W4:Y:S07]  /*04c0*/  LDG.E.64 R14, desc[UR10][R12.64] ;  /* 0x0000000a0c0e7981 */ /* 0x000f2e000c1e1b00 */
[----:B---3--:R-:W-:Y:S01]  /*04d0*/  DFMA R18, R22, R18, R24 ;  /* 0x000000121612722b */ /* 0x008fe20000000018 */
[----:B------:R-:W2:Y:S04]  /*04e0*/  LDG.E.64 R22, desc[UR10][R20.64] ;  /* 0x0000000a14167981 */ /* 0x000ea8000c1e1b00 */
[----:B------:R-:W2:Y:S01]  /*04f0*/  LDG.E.64 R12, desc[UR10][R10.64+-0x8] ;  /* 0xfffff80a0a0c7981 */ /* 0x000ea2000c1e1b00 */
[----:B------:R-:W-:-:S04]  /*0500*/  IADD3 R24, P1, PT, R20, UR12, RZ ;  /* 0x0000000c14187c10 */ /* 0x000fc8000ff3e0ff */
[----:B------:R-:W-:Y:S02]  /*0510*/  IADD3.X R25, PT, PT, R21, UR13, RZ, P1, !PT ;  /* 0x0000000d15197c10 */ /* 0x000fe40008ffe4ff */
[----:B------:R-:W3:Y:S01]  /*0520*/  LDG.E.64 R20, desc[UR10][R10.64] ;  /* 0x0000000a0a147981 */ /* 0x000ee2000c1e1b00 */
[----:B------:R-:W-:-:S04]  /*0530*/  IADD3 R28, P1, PT, R24, UR12, RZ ;  /* 0x0000000c181c7c10 */ /* 0x000fc8000ff3e0ff */
[----:B------:R-:W-:Y:S01]  /*0540*/  IADD3.X R29, PT, PT, R25, UR13, RZ, P1, !PT ;  /* 0x0000000d191d7c10 */ /* 0x000fe20008ffe4ff */
[----:B----4-:R-:W-:Y:S01]  /*0550*/  DFMA R14, R16, R14, R18 ;  /* 0x0000000e100e722b */ /* 0x010fe20000000012 */
[----:B------:R-:W3:Y:S07]  /*0560*/  LDG.E.64 R18, desc[UR10][R24.64] ;  /* 0x0000000a18127981 */ /* 0x000eee000c1e1b00 */
[----:B--2---:R-:W-:Y:S01]  /*0570*/  DFMA R22, R12, R22, R14 ;  /* 0x000000160c16722b */ /* 0x004fe2000000000e */
[----:B------:R-:W-:Y:S01]  /*0580*/  IADD3 R16, P1, PT, R28, UR12, RZ ;  /* 0x0000000c1c107c10 */ /* 0x000fe2000ff3e0ff */
[----:B------:R-:W2:Y:S04]  /*0590*/  LDG.E.64 R12, desc[UR10][R28.64] ;  /* 0x0000000a1c0c7981 */ /* 0x000ea8000c1e1b00 */
[----:B------:R-:W2:Y:S01]  /*05a0*/  LDG.E.64 R14, desc[UR10][R10.64+0x8] ;  /* 0x0000080a0a0e7981 */ /* 0x000ea2000c1e1b00 */
[----:B------:R-:W-:-:S03]  /*05b0*/  IADD3.X R17, PT, PT, R29, UR13, RZ, P1, !PT ;  /* 0x0000000d1d117c10 */ /* 0x000fc60008ffe4ff */
[----:B------:R-:W4:Y:S01]  /*05c0*/  LDG.E.64 R24, desc[UR10][R10.64+0x10] ;  /* 0x0000100a0a187981 */ /* 0x000f22000c1e1b00 */
[----:B---3--:R-:W-:Y:S01]  /*05d0*/  DFMA R18, R20, R18, R22 ;  /* 0x000000121412722b */ /* 0x008fe20000000016 */
[----:B------:R-:W-:Y:S02]  /*05e0*/  IADD3 R20, P1, PT, R16, UR12, RZ ;  /* 0x0000000c10147c10 */ /* 0x000fe4000ff3e0ff */
[----:B------:R-:W4:Y:S02]  /*05f0*/  LDG.E.64 R22, desc[UR10][R16.64] ;  /* 0x0000000a10167981 */ /* 0x000f24000c1e1b00 */
[----:B------:R-:W-:-:S06]  /*0600*/  IADD3.X R21, PT, PT, R17, UR13, RZ, P1, !PT ;  /* 0x0000000d11157c10 */ /* 0x000fcc0008ffe4ff */
[----:B------:R-:W3:Y:S01]  /*0610*/  LDG.E.64 R20, desc[UR10][R20.64] ;  /* 0x0000000a14147981 */ /* 0x000ee2000c1e1b00 */
[----:B--2---:R-:W-:-:S03]  /*0620*/  DFMA R14, R14, R12, R18 ;  /* 0x0000000c0e0e722b */ /* 0x004fc60000000012 */
[----:B------:R-:W3:Y:S01]  /*0630*/  LDG.E.64 R12, desc[UR10][R10.64+0x18] ;  /* 0x0000180a0a0c7981 */ /* 0x000ee2000c1e1b00 */
[----:B------:R-:W-:Y:S01]  /*0640*/  UIADD3 UR5, UPT, UPT, UR5, 0x8, URZ ;  /* 0x0000000805057890 */ /* 0x000fe2000fffe0ff */
[----:B------:R-:W-:-:S03]  /*0650*/  IMAD.U32 R19, RZ, RZ, UR14 ;  /* 0x0000000eff137e24 */ /* 0x000fc6000f8e00ff */
[----:B------:R-:W-:Y:S02]  /*0660*/  UISETP.NE.AND UP0, UPT, UR5, URZ, UPT ;  /* 0x000000ff0500728c */ /* 0x000fe4000bf05270 */
[----:B------:R-:W-:Y:S01]  /*0670*/  LEA R26, P1, R19, R26, 0x6 ;  /* 0x0000001a131a7211 */ /* 0x000fe200078230ff */
[----:B----4-:R-:W-:-:S08]  /*0680*/  DFMA R14, R24, R22, R14 ;  /* 0x00000016180e722b */ /* 0x010fd0000000000e */
[----:B---3--:R-:W-:Y:S01]  /*0690*/  DFMA R28, R12, R20, R14 ;  /* 0x000000140c1c722b */ /* 0x008fe2000000000e */
[----:B------:R-:W-:Y:S01]  /*06a0*/  IADD3 R13, P2, PT, R10, 0x40, RZ ;  /* 0x000000400a0d7810 */ /* 0x000fe20007f5e0ff */
[----:B------:R-:W-:-:S04]  /*06b0*/  IMAD.U32 R12, RZ, RZ, UR14 ;  /* 0x0000000eff0c7e24 */ /* 0x000fc8000f8e00ff */
[----:B------:R-:W-:Y:S01]  /*06c0*/  IMAD.X R11, RZ, RZ, R11, P2 ;  /* 0x000000ffff0b7224 */ /* 0x000fe200010e060b */
[----:B------:R-:W-:Y:S01]  /*06d0*/  LEA.HI.X R27, R12, R27, RZ, 0x6, P1 ;  /* 0x0000001b0c1b7211 */ /* 0x000fe200008f34ff */
[----:B------:R-:W-:Y:S06]  /*06e0*/  BRA.U UP0, `(.L_x_6) ;  /* 0xfffffffd00407547 */ /* 0x000fec000b83ffff */
[----:B------:R-:W-:-:S05]  /*06f0*/  UMOV UR5, UR7 ;  /* 0x0000000700057c82 */ /* 0x000fca0008000000 */
.L_x_5:
[----:B------:R-:W-:-:S04]  /*0700*/  ULOP3.LUT UR6, UR14, 0x7, URZ, 0xc0, !UPT ;  /* 0x000000070e067892 */ /* 0x000fc8000f8ec0ff */
[----:B------:R-:W-:-:S09]  /*0710*/  UISETP.NE.AND UP0, UPT, UR6, URZ, UPT ;  /* 0x000000ff0600728c */ /* 0x000fd2000bf05270 */
[----:B------:R-:W-:Y:S05]  /*0720*/  BRA.U !UP0, `(.L_x_7) ;  /* 0x0000000508247547 */ /* 0x000fea000b800000 */
[----:B------:R-:W-:-:S04]  /*0730*/  UIADD3 UR6, UPT, UPT, UR6, -0x1, URZ ;  /* 0xffffffff06067890 */ /* 0x000fc8000fffe0ff */
[----:B------:R-:W-:-:S09]  /*0740*/  UISETP.GE.U32.AND UP0, UPT, UR6, 0x3, UPT ;  /* 0x000000030600788c */ /* 0x000fd2000bf06070 */
[----:B------:R-:W-:Y:S05]  /*0750*/  BRA.U !UP0, `(.L_x_8) ;  /* 0x0000000108747547 */ /* 0x000fea000b800000 */
[----:B------:R-:W0:Y:S01]  /*0760*/  LDCU.128 UR16, c[0x0][0x380] ;  /* 0x00007000ff1077ac */ /* 0x000e220008000c00 */
[----:B------:R-:W-:Y:S01]  /*0770*/  IADD3 R12, P1, PT, R6, UR5, RZ ;  /* 0x00000005060c7c10 */ /* 0x000fe2000ff3e0ff */
[----:B------:R-:W-:Y:S01]  /*0780*/  IMAD.WIDE.U32 R10, R5, UR5, R8 ;  /* 0x00000005050a7c25 */ /* 0x000fe2000f8e0008 */
[----:B------:R-:W-:-:S03]  /*0790*/  UMOV UR6, URZ ;  /* 0x000000ff00067c82 */ /* 0x000fc60008000000 */
[----:B------:R-:W-:Y:S02]  /*07a0*/  IMAD.X R13, RZ, RZ, R4, P1 ;  /* 0x000000ffff0d7224 */ /* 0x000fe400008e0604 */
[----:B------:R-:W-:Y:S01]  /*07b0*/  VIADD R11, R11, UR6 ;  /* 0x000000060b0b7c36 */ /* 0x000fe20008000000 */
[----:B0-----:R-:W-:Y:S02]  /*07c0*/  LEA R14, P2, R12, UR16, 0x3 ;  /* 0x000000100c0e7c11 */ /* 0x001fe4000f8418ff */
[----:B------:R-:W-:Y:S02]  /*07d0*/  LEA R26, P1, R10, UR18, 0x3 ;  /* 0x000000120a1a7c11 */ /* 0x000fe4000f8218ff */
[----:B------:R-:W-:Y:S02]  /*07e0*/  LEA.HI.X R15, R12, UR17, R13, 0x3, P2 ;  /* 0x000000110c0f7c11 */ /* 0x000fe400090f1c0d */
[----:B------:R-:W-:-:S03]  /*07f0*/  LEA.HI.X R27, R10, UR19, R11, 0x3, P1 ;  /* 0x000000130a1b7c11 */ /* 0x000fc600088f1c0b */
[----:B------:R-:W2:Y:S04]  /*0800*/  LDG.E.64 R20, desc[UR10][R14.64] ;  /* 0x0000000a0e147981 */ /* 0x000ea8000c1e1b00 */
[----:B------:R-:W2:Y:S01]  /*0810*/  LDG.E.64 R18, desc[UR10][R26.64] ;  /* 0x0000000a1a127981 */ /* 0x000ea2000c1e1b00 */
[----:B------:R-:W-:-:S03]  /*0820*/  IADD3 R24, P1, PT, R26, UR12, RZ ;  /* 0x0000000c1a187c10 */ /* 0x000fc6000ff3e0ff */
[----:B------:R-:W3:Y:S01]  /*0830*/  LDG.E.64 R10, desc[UR10][R14.64+0x8] ;  /* 0x0000080a0e0a7981 */ /* 0x000ee2000c1e1b00 */
[----:B------:R-:W-:Y:S02]  /*0840*/  IADD3.X R25, PT, PT, R27, UR13, RZ, P1, !PT ;  /* 0x0000000d1b197c10 */ /* 0x000fe40008ffe4ff */
[----:B------:R-:W-:-:S03]  /*0850*/  IADD3 R16, P1, PT, R24, UR12, RZ ;  /* 0x0000000c18107c10 */ /* 0x000fc6000ff3e0ff */
[----:B------:R-:W3:Y:S01]  /*0860*/  LDG.E.64 R12, desc[UR10][R24.64] ;  /* 0x0000000a180c7981 */ /* 0x000ee2000c1e1b00 */
[----:B------:R-:W-:-:S03]  /*0870*/  IADD3.X R17, PT, PT, R25, UR13, RZ, P1, !PT ;  /* 0x0000000d19117c10 */ /* 0x000fc60008ffe4ff */
[----:B------:R-:W4:Y:S04]  /*0880*/  LDG.E.64 R26, desc[UR10][R14.64+0x18] ;  /* 0x0000180a0e1a7981 */ /* 0x000f28000c1e1b00 */
[----:B------:R-:W5:Y:S01]  /*0890*/  LDG.E.64 R22, desc[UR10][R16.64] ;  /* 0x0000000a10167981 */ /* 0x000f62000c1e1b00 */
[----:B--2---:R-:W-:Y:S01]  /*08a0*/  DFMA R28, R20, R18, R28 ;  /* 0x00000012141c722b */ /* 0x004fe2000000001c */
[----:B------:R-:W-:Y:S02]  /*08b0*/  IADD3 R20, P1, PT, R16, UR12, RZ ;  /* 0x0000000c10147c10 */ /* 0x000fe4000ff3e0ff */
[----:B------:R-:W5:Y:S02]  /*08c0*/  LDG.E.64 R18, desc[UR10][R14.64+0x10] ;  /* 0x0000100a0e127981 */ /* 0x000f64000c1e1b00 */
[----:B------:R-:W-:-:S06]  /*08d0*/  IADD3.X R21, PT, PT, R17, UR13, RZ, P1, !PT ;  /* 0x0000000d11157c10 */ /* 0x000fcc0008ffe4ff */
[----:B------:R-:W4:Y:S01]  /*08e0*/  LDG.E.64 R20, desc[UR10][R20.64] ;  /* 0x0000000a14147981 */ /* 0x000f22000c1e1b00 */
[----:B---3--:R-:W-:Y:S01]  /*08f0*/  DFMA R10, R10, R12, R28 ;  /* 0x0000000c0a0a722b */ /* 0x008fe2000000001c */
[----:B------:R-:W-:-:S07]  /*0900*/  UIADD3 UR5, UPT, UPT, UR5, 0x4, URZ ;  /* 0x0000000405057890 */ /* 0x000fce000fffe0ff */
[----:B-----5:R-:W-:-:S08]  /*0910*/  DFMA R10, R18, R22, R10 ;  /* 0x00000016120a722b */ /* 0x020fd0000000000a */
[----:B----4-:R-:W-:-:S11]  /*0920*/  DFMA R28, R26, R20, R10 ;  /* 0x000000141a1c722b */ /* 0x010fd6000000000a */
.L_x_8:
[----:B------:R-:W-:-:S13]  /*0930*/  LOP3.LUT P1, R10, R5, 0x3, RZ, 0xc0, !PT ;  /* 0x00000003050a7812 */ /* 0x000fda000782c0ff */
[----:B------:R-:W-:Y:S05]  /*0940*/  @!P1 BRA `(.L_x_7) ;  /* 0x00000000009c9947 */ /* 0x000fea0003800000 */
[----:B------:R-:W-:Y:S02]  /*0950*/  ISETP.NE.AND P1, PT, R10, 0x1, PT ;  /* 0x000000010a00780c */ /* 0x000fe40003f25270 */
[----:B------:R-:W-:-:S04]  /*0960*/  LOP3.LUT R11, R5, 0x1, RZ, 0xc0, !PT ;  /* 0x00000001050b7812 */ /* 0x000fc800078ec0ff */
[----:B------:R-:W-:-:S07]  /*0970*/  ISETP.NE.U32.AND P2, PT, R11, 0x1, PT ;  /* 0x000000010b00780c */ /* 0x000fce0003f45070 */
[----:B------:R-:W-:Y:S06]  /*0980*/  @!P1 BRA `(.L_x_9) ;  /* 0x00000000004c9947 */ /* 0x000fec0003800000 */
        /* <DEDUP_REMOVED lines=9> */
[----:B------:R-:W-:Y:S02]  /*0a20*/  LEA.HI.X R17, R10, UR19, R11, 0x3, P1 ;  /* 0x000000130a117c11 */ /* 0x000fe400088f1c0b */
[----:B------:R-:W-:Y:S01]  /*0a30*/  IADD3 R20, P1, PT, R16, UR12, RZ ;  /* 0x0000000c10147c10 */ /* 0x000fe2000ff3e0ff */
[----:B------:R-:W2:Y:S04]  /*0a40*/  LDG.E.64 R10, desc[UR10][R14.64] ;  /* 0x0000000a0e0a7981 */ /* 0x000ea8000c1e1b00 */
[----:B------:R-:W2:Y:S01]  /*0a50*/  LDG.E.64 R12, desc[UR10][R16.64] ;  /* 0x0000000a100c7981 */ /* 0x000ea2000c1e1b00 */
[----:B------:R-:W-:-:S03]  /*0a60*/  IADD3.X R21, PT, PT, R17, UR13, RZ, P1, !PT ;  /* 0x0000000d11157c10 */ /* 0x000fc60008ffe4ff */
[----:B------:R-:W3:Y:S04]  /*0a70*/  LDG.E.64 R18, desc[UR10][R14.64+0x8] ;  /* 0x0000080a0e127981 */ /* 0x000ee8000c1e1b00 */
[----:B------:R-:W3:Y:S01]  /*0a80*/  LDG.E.64 R20, desc[UR10][R20.64] ;  /* 0x0000000a14147981 */ /* 0x000ee2000c1e1b00 */
[----:B------:R-:W-:Y:S01]  /*0a90*/  UIADD3 UR5, UPT, UPT, UR5, 0x2, URZ ;  /* 0x0000000205057890 */ /* 0x000fe2000fffe0ff */
[----:B--2---:R-:W-:-:S08]  /*0aa0*/  DFMA R10, R10, R12, R28 ;  /* 0x0000000c0a0a722b */ /* 0x004fd0000000001c */
[----:B---3--:R-:W-:-:S11]  /*0ab0*/  DFMA R28, R18, R20, R10 ;  /* 0x00000014121c722b */ /* 0x008fd6000000000a */
.L_x_9:
[----:B------:R-:W-:Y:S05]  /*0ac0*/  @P2 BRA `(.L_x_7) ;  /* 0x00000000003c2947 */ /* 0x000fea0003800000 */
[----:B------:R-:W0:Y:S01]  /*0ad0*/  LDCU.128 UR16, c[0x0][0x380] ;  /* 0x00007000ff1077ac */ /* 0x000e220008000c00 */
[----:B------:R-:W-:Y:S01]  /*0ae0*/  IMAD.MOV.U32 R14, RZ, RZ, R8 ;  /* 0x000000ffff0e7224 */ /* 0x000fe200078e0008 */
[----:B------:R-:W-:Y:S01]  /*0af0*/  IADD3 R13, P1, PT, R6, UR5, RZ ;  /* 0x00000005060d7c10 */ /* 0x000fe2000ff3e0ff */
[----:B------:R-:W-:Y:S02]  /*0b00*/  IMAD.MOV.U32 R15, RZ, RZ, R9 ;  /* 0x000000ffff0f7224 */ /* 0x000fe400078e0009 */
[----:B------:R-:W-:Y:S01]  /*0b10*/  IMAD.WIDE.U32 R14, R5, UR5, R14 ;  /* 0x00000005050e7c25 */ /* 0x000fe2000f8e000e */
[----:B------:R-:W-:-:S03]  /*0b20*/  UMOV UR5, URZ ;  /* 0x000000ff00057c82 */ /* 0x000fc60008000000 */
[----:B------:R-:W-:Y:S02]  /*0b30*/  IMAD.X R16, RZ, RZ, R4, P1 ;  /* 0x000000ffff107224 */ /* 0x000fe400008e0604 */
[----:B------:R-:W-:Y:S01]  /*0b40*/  VIADD R11, R15, UR5 ;  /* 0x000000050f0b7c36 */ /* 0x000fe20008000000 */
[C---:B0-----:R-:W-:Y:S02]  /*0b50*/  LEA R12, P2, R13.reuse, UR16, 0x3 ;  /* 0x000000100d0c7c11 */ /* 0x041fe4000f8418ff */
[C---:B------:R-:W-:Y:S02]  /*0b60*/  LEA R10, P1, R14.reuse, UR18, 0x3 ;  /* 0x000000120e0a7c11 */ /* 0x040fe4000f8218ff */
[----:B------:R-:W-:Y:S02]  /*0b70*/  LEA.HI.X R13, R13, UR17, R16, 0x3, P2 ;  /* 0x000000110d0d7c11 */ /* 0x000fe400090f1c10 */
[----:B------:R-:W-:-:S04]  /*0b80*/  LEA.HI.X R11, R14, UR19, R11, 0x3, P1 ;  /* 0x000000130e0b7c11 */ /* 0x000fc800088f1c0b */
[----:B------:R-:W2:Y:S04]  /*0b90*/  LDG.E.64 R12, desc[UR10][R12.64] ;  /* 0x0000000a0c0c7981 */ /* 0x000ea8000c1e1b00 */
[----:B------:R-:W2:Y:S02]  /*0ba0*/  LDG.E.64 R10, desc[UR10][R10.64] ;  /* 0x0000000a0a0a7981 */ /* 0x000ea4000c1e1b00 */
[----:B--2---:R-:W-:-:S11]  /*0bb0*/  DFMA R28, R12, R10, R28 ;  /* 0x0000000a0c1c722b */ /* 0x004fd6000000001c */
.L_x_7:
[----:B------:R-:W0:Y:S01]  /*0bc0*/  LDCU.64 UR16, c[0x0][0x390] ;  /* 0x00007200ff1077ac */ /* 0x000e220008000a00 */
[----:B------:R-:W-:-:S04]  /*0bd0*/  IMAD.U32 R11, RZ, RZ, UR4 ;  /* 0x00000004ff0b7e24 */ /* 0x000fc8000f8e00ff */
[----:B------:R-:W-:-:S04]  /*0be0*/  IMAD R10, R11, 0x20, R0 ;  /* 0x000000200b0a7824 */ /* 0x000fc800078e0200 */
[----:B------:R-:W-:-:S03]  /*0bf0*/  IMAD.WIDE R8, R5, R10, R8 ;  /* 0x0000000a05087225 */ /* 0x000fc600078e0208 */
[----:B0-----:R-:W-:-:S04]  /*0c00*/  LEA R10, P1, R8, UR16, 0x3 ;  /* 0x00000010080a7c11 */ /* 0x001fc8000f8218ff */
[----:B------:R-:W-:-:S05]  /*0c10*/  LEA.HI.X R11, R8, UR17, R9, 0x3, P1 ;  /* 0x00000011080b7c11 */ /* 0x000fca00088f1c09 */
[----:B------:R0:W-:Y:S04]  /*0c20*/  STG.E.64 desc[UR10][R10.64], R28 ;  /* 0x0000001c0a007986 */ /* 0x0001e8000c101b0a */
.L_x_4:
[----:B------:R-:W-:Y:S05]  /*0c30*/  BSYNC.RECONVERGENT B1 ;  /* 0x0000000000017941 */ /* 0x000fea0003800200 */
.L_x_3:
[----:B------:R-:W-:Y:S05]  /*0c40*/  @P0 BRA `(.L_x_10) ;  /* 0xfffffff400780947 */ /* 0x000fea000383ffff */
.L_x_2:
[----:B------:R-:W-:Y:S05]  /*0c50*/  BSYNC.RECONVERGENT B0 ;  /* 0x0000000000007941 */ /* 0x000fea0003800200 */
.L_x_1:
[----:B------:R-:W-:-:S04]  /*0c60*/  UIADD3 UR5, UPT, UPT, UR4, 0x1, URZ ;  /* 0x0000000104057890 */ /* 0x000fc8000fffe0ff */
[----:B------:R-:W-:-:S06]  /*0c70*/  UISETP.NE.AND UP0, UPT, UR5, UR8, UPT ;  /* 0x000000080500728c */ /* 0x000fcc000bf05270 */
[----:B------:R-:W-:-:S13]  /*0c80*/  PLOP3.LUT P0, PT, PT, PT, UP0, 0x80, 0x8 ;  /* 0x000000000008781c */ /* 0x000fda0003f0f008 */
[----:B------:R-:W-:Y:S05]  /*0c90*/  @!P0 EXIT ;  /* 0x000000000000894d */ /* 0x000fea0003800000 */
[----:B------:R-:W-:Y:S01]  /*0ca0*/  UMOV UR4, UR5 ;  /* 0x0000000500047c82 */ /* 0x000fe20008000000 */
[----:B------:R-:W-:Y:S05]  /*0cb0*/  BRA `(.L_x_11) ;  /* 0xfffffff400307947 */ /* 0x000fea000383ffff */
.L_x_0:
[----:B------:R-:W-:Y:S01]  /*0cc0*/  UIADD3 UR4, UPT, UPT, UR8, -0x1, URZ ;  /* 0xffffffff08047890 */ /* 0x000fe2000fffe0ff */
[----:B------:R-:W-:Y:S01]  /*0cd0*/  IMAD.MOV.U32 R3, RZ, RZ, RZ ;  /* 0x000000ffff037224 */ /* 0x000fe200078e00ff */
[----:B------:R-:W-:Y:S02]  /*0ce0*/  ULOP3.LUT UR5, UR8, 0x3, URZ, 0xc0, !UPT ;  /* 0x0000000308057892 */ /* 0x000fe4000f8ec0ff */
[----:B------:R-:W-:Y:S02]  /*0cf0*/  ULOP3.LUT UR6, UR8, 0x3fffffc, URZ, 0xc0, !UPT ;  /* 0x03fffffc08067892 */ /* 0x000fe4000f8ec0ff */
[----:B------:R-:W-:-:S11]  /*0d00*/  UISETP.GE.U32.AND UP0, UPT, UR4, 0x3, UPT ;  /* 0x000000030400788c */ /* 0x000fd6000bf06070 */
.L_x_16:
[----:B0-----:R-:W0:Y:S01]  /*0d10*/  LDCU UR4, c[0x0][0x398] ;  /* 0x00007300ff0477ac */ /* 0x001e220008000800 */
[C---:B------:R-:W-:Y:S01]  /*0d20*/  IMAD R21, R3.reuse, 0x20, R0 ;  /* 0x0000002003157824 */ /* 0x040fe200078e0200 */
[----:B------:R-:W-:Y:S01]  /*0d30*/  BSSY.RECONVERGENT B0, `(.L_x_12) ;  /* 0x000004e000007945 */ /* 0x000fe20003800200 */
[----:B------:R-:W-:-:S05]  /*0d40*/  VIADD R3, R3, 0x1 ;  /* 0x0000000103037836 */ /* 0x000fca0000000000 */
[----:B------:R-:W-:Y:S01]  /*0d50*/  ISETP.NE.AND P0, PT, R3, UR8, PT ;  /* 0x0000000803007c0c */ /* 0x000fe2000bf05270 */
[----:B0-----:R-:W-:-:S05]  /*0d60*/  IMAD.U32 R20, RZ, RZ, UR4 ;  /* 0x00000004ff147e24 */ /* 0x001fca000f8e00ff */
[----:B------:R-:W-:-:S13]  /*0d70*/  ISETP.GE.AND P1, PT, R21, R20, PT ;  /* 0x000000141500720c */ /* 0x000fda0003f26270 */
[----:B-12---:R-:W-:Y:S05]  /*0d80*/  @P1 BRA `(.L_x_13) ;  /* 0x0000000400201947 */ /* 0x006fea0003800000 */
[----:B------:R-:W-:Y:S01]  /*0d90*/  IMAD.MOV.U32 R5, RZ, RZ, RZ ;  /* 0x000000ffff057224 */ /* 0x000fe200078e00ff */
[----:B------:R-:W-:Y:S06]  /*0da0*/  BRA.U !UP0, `(.L_x_14) ;  /* 0x0000000108a07547 */ /* 0x000fec000b800000 */
[----:B------:R-:W-:Y:S01]  /*0db0*/  IMAD.MOV.U32 R23, RZ, RZ, RZ ;  /* 0x000000ffff177224 */ /* 0x000fe200078e00ff */
[----:B------:R-:W0:Y:S01]  /*0dc0*/  LDCU UR4, c[0x0][0x398] ;  /* 0x00007300ff0477ac */ /* 0x000e220008000800 */
[----:B------:R-:W-:-:S05]  /*0dd0*/  NOP ;  /* 0x0000000000007918 */ /* 0x000fca0000000000 */
.L_x_15:
[C---:B------:R-:W-:Y:S02]  /*0de0*/  IMAD R12, R23.reuse, 0x20, R2 ;  /* 0x00000020170c7824 */ /* 0x040fe400078e0202 */
[----:B0-----:R-:W-:Y:S02]  /*0df0*/  IMAD.U32 R20, RZ, RZ, UR4 ;  /* 0x00000004ff147e24 */ /* 0x001fe4000f8e00ff */
[C---:B------:R-:W-:Y:S02]  /*0e00*/  VIADD R14, R12.reuse, 0x20 ;  /* 0x000000200c0e7836 */ /* 0x040fe40000000000 */
[C---:B------:R-:W-:Y:S01]  /*0e10*/  VIADD R16, R12.reuse, 0x40 ;  /* 0x000000400c107836 */ /* 0x040fe20000000000 */
[CC--:B------:R-:W-:Y:S01]  /*0e20*/  ISETP.GE.AND P4, PT, R12.reuse, R20.reuse, PT ;  /* 0x000000140c00720c */ /* 0x0c0fe20003f86270 */
[----:B------:R-:W-:Y:S01]  /*0e30*/  VIADD R18, R12, 0x60 ;  /* 0x000000600c127836 */ /* 0x000fe20000000000 */
[-C--:B------:R-:W-:Y:S01]  /*0e40*/  ISETP.GE.AND P3, PT, R14, R20.reuse, PT ;  /* 0x000000140e00720c */ /* 0x080fe20003f66270 */
[----:B------:R-:W-:Y:S01]  /*0e50*/  VIADD R23, R23, 0x4 ;  /* 0x0000000417177836 */ /* 0x000fe20000000000 */
[----:B------:R-:W-:-:S02]  /*0e60*/  ISETP.GE.AND P2, PT, R16, R20, PT ;  /* 0x000000141000720c */ /* 0x000fc40003f46270 */
[----:B------:R-:W-:-:S07]  /*0e70*/  ISETP.GE.AND P1, PT, R18, R20, PT ;  /* 0x000000141200720c */ /* 0x000fce0003f26270 */
[----:B------:R-:W0:Y:S01]  /*0e80*/  @!P4 LDC.64 R4, c[0x0][0x390] ;  /* 0x0000e400ff04cb82 */ /* 0x000e220000000a00 */
[----:B------:R-:W-:Y:S02]  /*0e90*/  @!P4 SHF.R.S32.HI R13, RZ, 0x1f, R12 ;  /* 0x0000001fff0dc819 */ /* 0x000fe4000001140c */
[----:B------:R-:W-:Y:S02]  /*0ea0*/  @!P3 SHF.R.S32.HI R15, RZ, 0x1f, R14 ;  /* 0x0000001fff0fb819 */ /* 0x000fe4000001140e */
[----:B------:R-:W-:Y:S01]  /*0eb0*/  @!P2 SHF.R.S32.HI R17, RZ, 0x1f, R16 ;  /* 0x0000001fff11a819 */ /* 0x000fe20000011410 */
[CC--:B------:R-:W-:Y:S01]  /*0ec0*/  @!P4 IMAD.WIDE R12, R21.reuse, R20.reuse, R12 ;  /* 0x00000014150cc225 */ /* 0x0c0fe200078e020c */
[----:B------:R-:W-:Y:S01]  /*0ed0*/  @!P1 SHF.R.S32.HI R19, RZ, 0x1f, R18 ;  /* 0x0000001fff139819 */ /* 0x000fe20000011412 */
[----:B------:R-:W1:Y:S02]  /*0ee0*/  @!P3 LDC.64 R6, c[0x0][0x390] ;  /* 0x0000e400ff06bb82 */ /* 0x000e640000000a00 */
[----:B------:R-:W-:-:S04]  /*0ef0*/  @!P3 IMAD.WIDE R14, R21, R20, R14 ;  /* 0x00000014150eb225 */ /* 0x000fc800078e020e */
[CC--:B------:R-:W-:Y:S02]  /*0f00*/  @!P2 IMAD.WIDE R16, R21.reuse, R20.reuse, R16 ;  /* 0x000000141510a225 */ /* 0x0c0fe400078e0210 */
[----:B------:R-:W2:Y:S02]  /*0f10*/  @!P2 LDC.64 R8, c[0x0][0x390] ;  /* 0x0000e400ff08ab82 */ /* 0x000ea40000000a00 */
[----:B------:R-:W-:-:S06]  /*0f20*/  @!P1 IMAD.WIDE R18, R21, R20, R18 ;  /* 0x0000001415129225 */ /* 0x000fcc00078e0212 */
[----:B------:R-:W3:Y:S01]  /*0f30*/  @!P1 LDC.64 R10, c[0x0][0x390] ;  /* 0x0000e400ff0a9b82 */ /* 0x000ee20000000a00 */
[----:B0-----:R-:W-:-:S04]  /*0f40*/  @!P4 LEA R4, P5, R12, R4, 0x3 ;  /* 0x000000040c04c211 */ /* 0x001fc800078a18ff */
[----:B------:R-:W-:Y:S02]  /*0f50*/  @!P4 LEA.HI.X R5, R12, R5, R13, 0x3, P5 ;  /* 0x000000050c05c211 */ /* 0x000fe400028f1c0d */
[----:B-1----:R-:W-:-:S03]  /*0f60*/  @!P3 LEA R6, P6, R14, R6, 0x3 ;  /* 0x000000060e06b211 */ /* 0x002fc600078c18ff */
[----:B------:R1:W-:Y:S01]  /*0f70*/  @!P4 STG.E.64 desc[UR10][R4.64], RZ ;  /* 0x000000ff0400c986 */ /* 0x0003e2000c101b0a */
[----:B------:R-:W-:Y:S02]  /*0f80*/  @!P3 LEA.HI.X R7, R14, R7, R15, 0x3, P6 ;  /* 0x000000070e07b211 */ /* 0x000fe400030f1c0f */
[----:B--2---:R-:W-:-:S03]  /*0f90*/  @!P2 LEA R8, P5, R16, R8, 0x3 ;  /* 0x000000081008a211 */ /* 0x004fc600078a18ff */
[----:B------:R1:W-:Y:S01]  /*0fa0*/  @!P3 STG.E.64 desc[UR10][R6.64], RZ ;  /* 0x000000ff0600b986 */ /* 0x0003e2000c101b0a */
[----:B------:R-:W-:Y:S02]  /*0fb0*/  @!P2 LEA.HI.X R9, R16, R9, R17, 0x3, P5 ;  /* 0x000000091009a211 */ /* 0x000fe400028f1c11 */
[----:B---3--:R-:W-:-:S03]  /*0fc0*/  @!P1 LEA R10, P6, R18, R10, 0x3 ;  /* 0x0000000a120a9211 */ /* 0x008fc600078c18ff */
[----:B------:R1:W-:Y:S01]  /*0fd0*/  @!P2 STG.E.64 desc[UR10][R8.64], RZ ;  /* 0x000000ff0800a986 */ /* 0x0003e2000c101b0a */
[----:B------:R-:W-:-:S05]  /*0fe0*/  @!P1 LEA.HI.X R11, R18, R11, R19, 0x3, P6 ;  /* 0x0000000b120b9211 */ /* 0x000fca00030f1c13 */
[----:B------:R1:W-:Y:S01]  /*0ff0*/  @!P1 STG.E.64 desc[UR10][R10.64], RZ ;  /* 0x000000ff0a009986 */ /* 0x0003e2000c101b0a */
[----:B------:R-:W-:-:S13]  /*1000*/  ISETP.NE.AND P1, PT, R23, UR6, PT ;  /* 0x0000000617007c0c */ /* 0x000fda000bf25270 */
[----:B-1----:R-:W-:Y:S05]  /*1010*/  @P1 BRA `(.L_x_15) ;  /* 0xfffffffc00701947 */ /* 0x002fea000383ffff */
[----:B------:R-:W-:-:S07]  /*1020*/  IMAD.U32 R5, RZ, RZ, UR6 ;  /* 0x00000006ff057e24 */ /* 0x000fce000f8e00ff */
.L_x_14:
[----:B------:R-:W-:-:S09]  /*1030*/  UISETP.NE.AND UP1, UPT, UR5, URZ, UPT ;  /* 0x000000ff0500728c */ /* 0x000fd2000bf25270 */
[----:B------:R-:W-:Y:S05]  /*1040*/  BRA.U !UP1, `(.L_x_13) ;  /* 0x0000000109707547 */ /* 0x000fea000b800000 */
[----:B------:R-:W-:Y:S01]  /*1050*/  IMAD R4, R5, 0x20, R2 ;  /* 0x0000002005047824 */ /* 0x000fe200078e0202 */
[----:B------:R-:W-:-:S04]  /*1060*/  UISETP.NE.AND UP1, UPT, UR5, 0x1, UPT ;  /* 0x000000010500788c */ /* 0x000fc8000bf25270 */
[----:B------:R-:W-:-:S13]  /*1070*/  ISETP.GE.AND P1, PT, R4, R20, PT ;  /* 0x000000140400720c */ /* 0x000fda0003f26270 */
[----:B------:R-:W0:Y:S01]  /*1080*/  @!P1 LDC.64 R8, c[0x0][0x390] ;  /* 0x0000e400ff089b82 */ /* 0x000e220000000a00 */
[----:B------:R-:W-:-:S03]  /*1090*/  @!P1 SHF.R.S32.HI R5, RZ, 0x1f, R4 ;  /* 0x0000001fff059819 */ /* 0x000fc60000011404 */
[----:B------:R-:W-:-:S03]  /*10a0*/  @!P1 IMAD.WIDE R6, R21, R20, R4 ;  /* 0x0000001415069225 */ /* 0x000fc600078e0204 */
[----:B0-----:R-:W-:-:S04]  /*10b0*/  @!P1 LEA R8, P2, R6, R8, 0x3 ;  /* 0x0000000806089211 */ /* 0x001fc800078418ff */
[----:B------:R-:W-:-:S05]  /*10c0*/  @!P1 LEA.HI.X R9, R6, R9, R7, 0x3, P2 ;  /* 0x0000000906099211 */ /* 0x000fca00010f1c07 */
[----:B------:R0:W-:Y:S01]  /*10d0*/  @!P1 STG.E.64 desc[UR10][R8.64], RZ ;  /* 0x000000ff08009986 */ /* 0x0001e2000c101b0a */
[----:B------:R-:W-:Y:S05]  /*10e0*/  BRA.U !UP1, `(.L_x_13) ;  /* 0x0000000109487547 */ /* 0x000fea000b800000 */
[----:B------:R-:W-:Y:S01]  /*10f0*/  VIADD R6, R4, 0x20 ;  /* 0x0000002004067836 */ /* 0x000fe20000000000 */
[----:B------:R-:W-:-:S04]  /*1100*/  UISETP.NE.AND UP1, UPT, UR5, 0x2, UPT ;  /* 0x000000020500788c */ /* 0x000fc8000bf25270 */
[----:B------:R-:W-:-:S13]  /*1110*/  ISETP.GE.AND P1, PT, R6, R20, PT ;  /* 0x000000140600720c */ /* 0x000fda0003f26270 */
[----:B0-----:R-:W0:Y:S01]  /*1120*/  @!P1 LDC.64 R8, c[0x0][0x390] ;  /* 0x0000e400ff089b82 */ /* 0x001e220000000a00 */
[----:B------:R-:W-:-:S03]  /*1130*/  @!P1 SHF.R.S32.HI R7, RZ, 0x1f, R6 ;  /* 0x0000001fff079819 */ /* 0x000fc60000011406 */
[----:B------:R-:W-:-:S03]  /*1140*/  @!P1 IMAD.WIDE R6, R21, R20, R6 ;  /* 0x0000001415069225 */ /* 0x000fc600078e0206 */
[----:B0-----:R-:W-:-:S04]  /*1150*/  @!P1 LEA R8, P2, R6, R8, 0x3 ;  /* 0x0000000806089211 */ /* 0x001fc800078418ff */
[----:B------:R-:W-:-:S05]  /*1160*/  @!P1 LEA.HI.X R9, R6, R9, R7, 0x3, P2 ;  /* 0x0000000906099211 */ /* 0x000fca00010f1c07 */
[----:B------:R1:W-:Y:S01]  /*1170*/  @!P1 STG.E.64 desc[UR10][R8.64], RZ ;  /* 0x000000ff08009986 */ /* 0x0003e2000c101b0a */
[----:B------:R-:W-:Y:S05]  /*1180*/  BRA.U !UP1, `(.L_x_13) ;  /* 0x0000000109207547 */ /* 0x000fea000b800000 */
[----:B------:R-:W-:-:S05]  /*1190*/  VIADD R4, R4, 0x40 ;  /* 0x0000004004047836 */ /* 0x000fca0000000000 */
[----:B------:R-:W-:-:S13]  /*11a0*/  ISETP.GE.AND P1, PT, R4, R20, PT ;  /* 0x000000140400720c */ /* 0x000fda0003f26270 */
[----:B------:R-:W0:Y:S01]  /*11b0*/  @!P1 LDC.64 R6, c[0x0][0x390] ;  /* 0x0000e400ff069b82 */ /* 0x000e220000000a00 */
[----:B------:R-:W-:-:S03]  /*11c0*/  @!P1 SHF.R.S32.HI R5, RZ, 0x1f, R4 ;  /* 0x0000001fff059819 */ /* 0x000fc60000011404 */
[----:B------:R-:W-:-:S03]  /*11d0*/  @!P1 IMAD.WIDE R4, R21, R20, R4 ;  /* 0x0000001415049225 */ /* 0x000fc600078e0204 */
[----:B0-----:R-:W-:-:S04]  /*11e0*/  @!P1 LEA R6, P2, R4, R6, 0x3 ;  /* 0x0000000604069211 */ /* 0x001fc800078418ff */
[----:B------:R-:W-:-:S05]  /*11f0*/  @!P1 LEA.HI.X R7, R4, R7, R5, 0x3, P2 ;  /* 0x0000000704079211 */ /* 0x000fca00010f1c05 */
[----:B------:R2:W-:Y:S04]  /*1200*/  @!P1 STG.E.64 desc[UR10][R6.64], RZ ;  /* 0x000000ff06009986 */ /* 0x0005e8000c101b0a */
.L_x_13:
[----:B------:R-:W-:Y:S05]  /*1210*/  BSYNC.RECONVERGENT B0 ;  /* 0x0000000000007941 */ /* 0x000fea0003800200 */
.L_x_12:
[----:B------:R-:W-:Y:S05]  /*1220*/  @P0 BRA `(.L_x_16) ;  /* 0xfffffff800b80947 */ /* 0x000fea000383ffff */
[----:B------:R-:W-:Y:S05]  /*1230*/  EXIT ;  /* 0x000000000000794d */ /* 0x000fea0003800000 */
.L_x_17:
[----:B------:R-:W-:-:S00]  /*1240*/  BRA `(.L_x_17) ;  /* 0xfffffffc00fc7947 */ /* 0x000fc0000383ffff */
[----:B------:R-:W-:-:S00]  /*1250*/  NOP ;  /* 0x0000000000007918 */ /* 0x000fc00000000000 */
        /* <DEDUP_REMOVED lines=10> */
.L_x_18:


//--------------------- .nv.shared.reserved.0     --------------------------
	.section	.nv.shared.reserved.0,"aw",@nobits
	.weak		__nv_reservedSMEM_offset_0_alias
	.size		__nv_reservedSMEM_offset_0_alias, 0, 64
	.other		__nv_reservedSMEM_offset_0_alias,@"STO_CUDA_RESERVED_SHARED STV_DEFAULT"
__nv_reservedSMEM_offset_0_alias:
	.zero		0
	.zero		64


//--------------------- .nv.constant0._Z19matmul_block_kernelPKdS0_Pdii --------------------------
	.section	.nv.constant0._Z19matmul_block_kernelPKdS0_Pdii,"a",@progbits
	.sectionflags	@""
	.align	4
.nv.constant0._Z19matmul_block_kernelPKdS0_Pdii:
	.zero		928


//--------------------- SYMBOLS --------------------------

	.type		.nv.reservedSmem.offset0,@object
	.size		.nv.reservedSmem.offset0,0x4
